//
// Generated by NVIDIA NVVM Compiler
//
// Compiler Build ID: CL-36424714
// Cuda compilation tools, release 13.0, V13.0.88
// Based on NVVM 20.0.0
//

.version 9.0
.target sm_100
.address_size 64

	// .globl	_Z12mandelKernelffffiPii

.visible .entry _Z12mandelKernelffffiPii(
	.param .f32 _Z12mandelKernelffffiPii_param_0,
	.param .f32 _Z12mandelKernelffffiPii_param_1,
	.param .f32 _Z12mandelKernelffffiPii_param_2,
	.param .f32 _Z12mandelKernelffffiPii_param_3,
	.param .u32 _Z12mandelKernelffffiPii_param_4,
	.param .u64 .ptr .align 1 _Z12mandelKernelffffiPii_param_5,
	.param .u32 _Z12mandelKernelffffiPii_param_6
)
{
	.reg .pred 	%p<4>;
	.reg .b32 	%r<21>;
	.reg .b32 	%f<20>;
	.reg .b64 	%rd<5>;

	ld.param.f32 	%f9, [_Z12mandelKernelffffiPii_param_0];
	ld.param.f32 	%f10, [_Z12mandelKernelffffiPii_param_1];
	ld.param.f32 	%f11, [_Z12mandelKernelffffiPii_param_2];
	ld.param.f32 	%f12, [_Z12mandelKernelffffiPii_param_3];
	ld.param.u32 	%r5, [_Z12mandelKernelffffiPii_param_4];
	ld.param.u64 	%rd1, [_Z12mandelKernelffffiPii_param_5];
	ld.param.u32 	%r7, [_Z12mandelKernelffffiPii_param_6];
	mov.u32 	%r8, %ctaid.x;
	mad.lo.s32 	%r9, %r7, 30000, %r8;
	mov.u32 	%r10, %ntid.x;
	mov.u32 	%r11, %tid.x;
	mad.lo.s32 	%r1, %r9, %r10, %r11;
	mul.hi.s32 	%r12, %r1, 1374389535;
	shr.u32 	%r13, %r12, 31;
	shr.s32 	%r14, %r12, 9;
	add.s32 	%r15, %r14, %r13;
	mul.lo.s32 	%r16, %r15, 1600;
	sub.s32 	%r17, %r1, %r16;
	cvt.rn.f32.s32 	%f13, %r17;
	fma.rn.f32 	%f1, %f11, %f13, %f9;
	cvt.rn.f32.s32 	%f14, %r15;
	fma.rn.f32 	%f2, %f12, %f14, %f10;
	setp.lt.s32 	%p1, %r5, 1;
	mov.b32 	%r20, 0;
	@%p1 bra 	$L__BB0_4;
	mov.b32 	%r19, 0;
	mov.f32 	%f18, %f2;
	mov.f32 	%f19, %f1;
$L__BB0_2:
	mul.f32 	%f5, %f19, %f19;
	mul.f32 	%f6, %f18, %f18;
	add.f32 	%f15, %f5, %f6;
	setp.gt.f32 	%p2, %f15, 0f40800000;
	mov.u32 	%r20, %r19;
	@%p2 bra 	$L__BB0_4;
	sub.f32 	%f16, %f5, %f6;
	add.f32 	%f17, %f19, %f19;
	add.f32 	%f19, %f1, %f16;
	fma.rn.f32 	%f18, %f17, %f18, %f2;
	add.s32 	%r19, %r19, 1;
	setp.ne.s32 	%p3, %r19, %r5;
	mov.u32 	%r20, %r5;
	@%p3 bra 	$L__BB0_2;
$L__BB0_4:
	cvta.to.global.u64 	%rd2, %rd1;
	mul.wide.s32 	%rd3, %r1, 4;
	add.s64 	%rd4, %rd2, %rd3;
	st.global.u32 	[%rd4], %r20;
	ret;

}


// ===== COMPILED SASS (sm_100) =====

	.target	sm_100

	.elftype	@"ET_EXEC"


//--------------------- .note.nv.tkinfo           --------------------------
	.section	.note.nv.tkinfo,"",@"SHT_NOTE"
	.sectionflags	@"SHF_NOTE_NV_TKINFO"
	.tkinfo
        /*0018*/ 	.word	0x00000002
        /*0030*/ 	.string	""
        /*0030*/ 	.string	"ptxas"
        /*0030*/ 	.string	"Cuda compilation tools, release 13.0, V13.0.88"
        /*0030*/ 	.string	"Build cuda_13.0.r13.0/compiler.36424714_0"
        /*0030*/ 	.string	"-arch sm_100 -m 64 "



//--------------------- .note.nv.cuinfo           --------------------------
	.section	.note.nv.cuinfo,"",@"SHT_NOTE"
	.sectionflags	@"SHF_NOTE_NV_CUINFO"
        /*0018*/ 	.short	0x0002
        /*001a*/ 	.short	0x0064
        /*001c*/ 	.short	0x0082
	.zero		2


//--------------------- .nv.info                  --------------------------
	.section	.nv.info,"",@"SHT_CUDA_INFO"
	.align	4


	//----- nvinfo : EIATTR_REGCOUNT
	.align		4
        /*0000*/ 	.byte	0x04, 0x2f
        /*0002*/ 	.short	(.L_1 - .L_0)
	.align		4
.L_0:
        /*0004*/ 	.word	index@(_Z12mandelKernelffffiPii)
        /*0008*/ 	.word	0x00000010


	//----- nvinfo : EIATTR_FRAME_SIZE
	.align		4
.L_1:
        /*000c*/ 	.byte	0x04, 0x11
        /*000e*/ 	.short	(.L_3 - .L_2)
	.align		4
.L_2:
        /*0010*/ 	.word	index@(_Z12mandelKernelffffiPii)
        /*0014*/ 	.word	0x00000000


	//----- nvinfo : EIATTR_MIN_STACK_SIZE
	.align		4
.L_3:
        /*0018*/ 	.byte	0x04, 0x12
        /*001a*/ 	.short	(.L_5 - .L_4)
	.align		4
.L_4:
        /*001c*/ 	.word	index@(_Z12mandelKernelffffiPii)
        /*0020*/ 	.word	0x00000000
.L_5:


//--------------------- .nv.compat                --------------------------
	.section	.nv.compat,"",@"SHT_CUDA_COMPAT_INFO"
	.align	4
        /*0000*/ 	.byte	0x02, 0x09, 0x00, 0x00, 0x02, 0x02, 0x01, 0x00, 0x02, 0x05, 0x05, 0x00, 0x03, 0x07, 0x01, 0x01
        /*0010*/ 	.byte	0x02, 0x03, 0x00, 0x00, 0x02, 0x06, 0x01, 0x00, 0x04, 0x0b, 0x08, 0x00, 0x01, 0x00, 0x00, 0x00
        /*0020*/ 	.byte	0x00, 0x00, 0x00, 0x00


//--------------------- .nv.info._Z12mandelKernelffffiPii --------------------------
	.section	.nv.info._Z12mandelKernelffffiPii,"",@"SHT_CUDA_INFO"
	.sectionflags	@""
	.align	4


	//----- nvinfo : EIATTR_CUDA_API_VERSION
	.align		4
        /*0000*/ 	.byte	0x04, 0x37
        /*0002*/ 	.short	(.L_7 - .L_6)
.L_6:
        /*0004*/ 	.word	0x00000082


	//----- nvinfo : EIATTR_KPARAM_INFO
	.align		4
.L_7:
        /*0008*/ 	.byte	0x04, 0x17
        /*000a*/ 	.short	(.L_9 - .L_8)
.L_8:
        /*000c*/ 	.word	0x00000000
        /*0010*/ 	.short	0x0006
        /*0012*/ 	.short	0x0020
        /*0014*/ 	.byte	0x00, 0xf0, 0x11, 0x00


	//----- nvinfo : EIATTR_KPARAM_INFO
	.align		4
.L_9:
        /*0018*/ 	.byte	0x04, 0x17
        /*001a*/ 	.short	(.L_11 - .L_10)
.L_10:
        /*001c*/ 	.word	0x00000000
        /*0020*/ 	.short	0x0005
        /*0022*/ 	.short	0x0018
        /*0024*/ 	.byte	0x00, 0xf5, 0x21, 0x00


	//----- nvinfo : EIATTR_KPARAM_INFO
	.align		4
.L_11:
        /*0028*/ 	.byte	0x04, 0x17
        /*002a*/ 	.short	(.L_13 - .L_12)
.L_12:
        /*002c*/ 	.word	0x00000000
        /*0030*/ 	.short	0x0004
        /*0032*/ 	.short	0x0010
        /*0034*/ 	.byte	0x00, 0xf0, 0x11, 0x00


	//----- nvinfo : EIATTR_KPARAM_INFO
	.align		4
.L_13:
        /*0038*/ 	.byte	0x04, 0x17
        /*003a*/ 	.short	(.L_15 - .L_14)
.L_14:
        /*003c*/ 	.word	0x00000000
        /*0040*/ 	.short	0x0003
        /*0042*/ 	.short	0x000c
        /*0044*/ 	.byte	0x00, 0xf0, 0x11, 0x00


	//----- nvinfo : EIATTR_KPARAM_INFO
	.align		4
.L_15:
        /*0048*/ 	.byte	0x04, 0x17
        /*004a*/ 	.short	(.L_17 - .L_16)
.L_16:
        /*004c*/ 	.word	0x00000000
        /*0050*/ 	.short	0x0002
        /*0052*/ 	.short	0x0008
        /*0054*/ 	.byte	0x00, 0xf0, 0x11, 0x00


	//----- nvinfo : EIATTR_KPARAM_INFO
	.align		4
.L_17:
        /*0058*/ 	.byte	0x04, 0x17
        /*005a*/ 	.short	(.L_19 - .L_18)
.L_18:
        /*005c*/ 	.word	0x00000000
        /*0060*/ 	.short	0x0001
        /*0062*/ 	.short	0x0004
        /*0064*/ 	.byte	0x00, 0xf0, 0x11, 0x00


	//----- nvinfo : EIATTR_KPARAM_INFO
	.align		4
.L_19:
        /*0068*/ 	.byte	0x04, 0x17
        /*006a*/ 	.short	(.L_21 - .L_20)
.L_20:
        /*006c*/ 	.word	0x00000000
        /*0070*/ 	.short	0x0000
        /*0072*/ 	.short	0x0000
        /*0074*/ 	.byte	0x00, 0xf0, 0x11, 0x00


	//----- nvinfo : EIATTR_SPARSE_MMA_MASK
	.align		4
.L_21:
        /*0078*/ 	.byte	0x03, 0x50
        /*007a*/ 	.short	0x0000


	//----- nvinfo : EIATTR_MAXREG_COUNT
	.align		4
        /*007c*/ 	.byte	0x03, 0x1b
        /*007e*/ 	.short	0x00ff


	//----- nvinfo : EIATTR_MERCURY_ISA_VERSION
	.align		4
        /*0080*/ 	.byte	0x03, 0x5f
        /*0082*/ 	.short	0x0101


	//----- nvinfo : EIATTR_VRC_CTA_INIT_COUNT
	.align		4
        /*0084*/ 	.byte	0x02, 0x4a
	.zero		1
	.zero		1


	//----- nvinfo : EIATTR_EXIT_INSTR_OFFSETS
	.align		4
        /*0088*/ 	.byte	0x04, 0x1c
        /*008a*/ 	.short	(.L_23 - .L_22)


	//   ....[0]....
.L_22:
        /*008c*/ 	.word	0x000002d0


	//----- nvinfo : EIATTR_CRS_STACK_SIZE
	.align		4
.L_23:
        /*0090*/ 	.byte	0x04, 0x1e
        /*0092*/ 	.short	(.L_25 - .L_24)
.L_24:
        /*0094*/ 	.word	0x00000000


	//----- nvinfo : EIATTR_CBANK_PARAM_SIZE
	.align		4
.L_25:
        /*0098*/ 	.byte	0x03, 0x19
        /*009a*/ 	.short	0x0024


	//----- nvinfo : EIATTR_PARAM_CBANK
	.align		4
        /*009c*/ 	.byte	0x04, 0x0a
        /*009e*/ 	.short	(.L_27 - .L_26)
	.align		4
.L_26:
        /*00a0*/ 	.word	index@(.nv.constant0._Z12mandelKernelffffiPii)
        /*00a4*/ 	.short	0x0380
        /*00a6*/ 	.short	0x0024


	//----- nvinfo : EIATTR_SW_WAR
	.align		4
.L_27:
        /*00a8*/ 	.byte	0x04, 0x36
        /*00aa*/ 	.short	(.L_29 - .L_28)
.L_28:
        /*00ac*/ 	.word	0x00000008
.L_29:


//--------------------- .nv.callgraph             --------------------------
	.section	.nv.callgraph,"",@"SHT_CUDA_CALLGRAPH"
	.align	4
	.sectionentsize	8
	.align		4
        /*0000*/ 	.word	0x00000000
	.align		4
        /*0004*/ 	.word	0xffffffff
	.align		4
        /*0008*/ 	.word	0x00000000
	.align		4
        /*000c*/ 	.word	0xfffffffe
	.align		4
        /*0010*/ 	.word	0x00000000
	.align		4
        /*0014*/ 	.word	0xfffffffd
	.align		4
        /*0018*/ 	.word	0x00000000
	.align		4
        /*001c*/ 	.word	0xfffffffc


//--------------------- .text._Z12mandelKernelffffiPii --------------------------
	.section	.text._Z12mandelKernelffffiPii,"ax",@progbits
	.align	128
        .global         _Z12mandelKernelffffiPii
        .type           _Z12mandelKernelffffiPii,@function
        .size           _Z12mandelKernelffffiPii,(.L_x_4 - _Z12mandelKernelffffiPii)
        .other          _Z12mandelKernelffffiPii,@"STO_CUDA_ENTRY STV_DEFAULT"
_Z12mandelKernelffffiPii:
.text._Z12mandelKernelffffiPii:
[----:B------:R-:W-:Y:S01]  /*0000*/  LDC R1, c[0x0][0x37c] ;  /* 0x0000df00ff017b82 */ /* 0x000fe20000000800 */
[----:B------:R-:W0:Y:S07]  /*0010*/  S2R R0, SR_TID.X ;  /* 0x0000000000007919 */ /* 0x000e2e0000002100 */
[----:B------:R-:W1:Y:S01]  /*0020*/  S2UR UR4, SR_CTAID.X ;  /* 0x00000000000479c3 */ /* 0x000e620000002500 */
[----:B------:R-:W1:Y:S01]  /*0030*/  LDCU UR5, c[0x0][0x3a0] ;  /* 0x00007400ff0577ac */ /* 0x000e620008000800 */
[----:B------:R-:W2:Y:S06]  /*0040*/  LDCU UR6, c[0x0][0x390] ;  /* 0x00007200ff0677ac */ /* 0x000eac0008000800 */
[----:B------:R-:W0:Y:S08]  /*0050*/  LDC R5, c[0x0][0x360] ;  /* 0x0000d800ff057b82 */ /* 0x000e300000000800 */
[----:B------:R-:W3:Y:S01]  /*0060*/  LDC.64 R8, c[0x0][0x380] ;  /* 0x0000e000ff087b82 */ /* 0x000ee20000000a00 */
[----:B--2---:R-:W-:-:S07]  /*0070*/  UISETP.GE.AND UP0, UPT, UR6, 0x1, UPT ;  /* 0x000000010600788c */ /* 0x004fce000bf06270 */
[----:B------:R-:W3:Y:S01]  /*0080*/  LDC.64 R6, c[0x0][0x388] ;  /* 0x0000e200ff067b82 */ /* 0x000ee20000000a00 */
[----:B-1----:R-:W-:-:S06]  /*0090*/  UIMAD UR4, UR5, 0x7530, UR4 ;  /* 0x00007530050478a4 */ /* 0x002fcc000f8e0204 */
[----:B0-----:R-:W-:-:S04]  /*00a0*/  IMAD R5, R5, UR4, R0 ;  /* 0x0000000405057c24 */ /* 0x001fc8000f8e0200 */
[----:B------:R-:W-:Y:S01]  /*00b0*/  IMAD.HI R0, R5, 0x51eb851f, RZ ;  /* 0x51eb851f05007827 */ /* 0x000fe200078e02ff */
[----:B------:R-:W0:Y:S04]  /*00c0*/  LDCU.64 UR4, c[0x0][0x358] ;  /* 0x00006b00ff0477ac */ /* 0x000e280008000a00 */
[----:B------:R-:W-:-:S04]  /*00d0*/  SHF.R.U32.HI R3, RZ, 0x1f, R0 ;  /* 0x0000001fff037819 */ /* 0x000fc80000011600 */
[----:B------:R-:W-:-:S05]  /*00e0*/  LEA.HI.SX32 R0, R0, R3, 0x17 ;  /* 0x0000000300007211 */ /* 0x000fca00078fbaff */
[----:B------:R-:W-:Y:S01]  /*00f0*/  IMAD R2, R0, -0x640, R5 ;  /* 0xfffff9c000027824 */ /* 0x000fe200078e0205 */
[----:B------:R-:W-:-:S04]  /*0100*/  I2FP.F32.S32 R0, R0 ;  /* 0x0000000000007245 */ /* 0x000fc80000201400 */
[----:B------:R-:W-:Y:S01]  /*0110*/  I2FP.F32.S32 R3, R2 ;  /* 0x0000000200037245 */ /* 0x000fe20000201400 */
[----:B---3--:R-:W-:Y:S01]  /*0120*/  FFMA R0, R0, R7, R9 ;  /* 0x0000000700007223 */ /* 0x008fe20000000009 */
[----:B------:R-:W-:-:S03]  /*0130*/  HFMA2 R7, -RZ, RZ, 0, 0 ;  /* 0x00000000ff077431 */ /* 0x000fc600000001ff */
[----:B------:R-:W-:Y:S01]  /*0140*/  FFMA R3, R3, R6, R8 ;  /* 0x0000000603037223 */ /* 0x000fe20000000008 */
[----:B0-----:R-:W-:Y:S06]  /*0150*/  BRA.U !UP0, `(.L_x_0) ;  /* 0x0000000108507547 */ /* 0x001fec000b800000 */
[----:B------:R-:W-:Y:S01]  /*0160*/  BSSY.RECONVERGENT B0, `(.L_x_0) ;  /* 0x0000013000007945 */ /* 0x000fe20003800200 */
[----:B------:R-:W-:Y:S01]  /*0170*/  MOV R7, RZ ;  /* 0x000000ff00077202 */ /* 0x000fe20000000f00 */
[----:B------:R-:W0:Y:S01]  /*0180*/  LDCU UR6, c[0x0][0x390] ;  /* 0x00007200ff0677ac */ /* 0x000e220008000800 */
[----:B------:R-:W-:Y:S02]  /*0190*/  MOV R9, R0 ;  /* 0x0000000000097202 */ /* 0x000fe40000000f00 */
[----:B------:R-:W-:Y:S01]  /*01a0*/  MOV R2, R3 ;  /* 0x0000000300027202 */ /* 0x000fe20000000f00 */
[----:B------:R-:W1:Y:S06]  /*01b0*/  LDCU UR7, c[0x0][0x390] ;  /* 0x00007200ff0777ac */ /* 0x000e6c0008000800 */
.L_x_2:
[----:B------:R-:W-:Y:S01]  /*01c0*/  FMUL R4, R2, R2 ;  /* 0x0000000202047220 */ /* 0x000fe20000400000 */
[----:B------:R-:W-:-:S04]  /*01d0*/  FMUL R13, R9, R9 ;  /* 0x00000009090d7220 */ /* 0x000fc80000400000 */
[----:B------:R-:W-:-:S05]  /*01e0*/  FADD R6, R4, R13 ;  /* 0x0000000d04067221 */ /* 0x000fca0000000000 */
[----:B------:R-:W-:-:S13]  /*01f0*/  FSETP.GT.AND P0, PT, R6, 4, PT ;  /* 0x408000000600780b */ /* 0x000fda0003f04000 */
[----:B------:R-:W-:Y:S05]  /*0200*/  @P0 BRA `(.L_x_1) ;  /* 0x0000000000200947 */ /* 0x000fea0003800000 */
[----:B------:R-:W-:Y:S01]  /*0210*/  IADD3 R7, PT, PT, R7, 0x1, RZ ;  /* 0x0000000107077810 */ /* 0x000fe20007ffe0ff */
[----:B------:R-:W-:Y:S01]  /*0220*/  FADD R11, R2, R2 ;  /* 0x00000002020b7221 */ /* 0x000fe20000000000 */
[----:B------:R-:W-:Y:S02]  /*0230*/  FADD R2, R4, -R13 ;  /* 0x8000000d04027221 */ /* 0x000fe40000000000 */
[----:B-1----:R-:W-:Y:S01]  /*0240*/  ISETP.NE.AND P0, PT, R7, UR7, PT ;  /* 0x0000000707007c0c */ /* 0x002fe2000bf05270 */
[----:B------:R-:W-:Y:S01]  /*0250*/  FFMA R9, R11, R9, R0 ;  /* 0x000000090b097223 */ /* 0x000fe20000000000 */
[----:B------:R-:W-:-:S11]  /*0260*/  FADD R2, R3, R2 ;  /* 0x0000000203027221 */ /* 0x000fd60000000000 */
[----:B------:R-:W-:Y:S05]  /*0270*/  @P0 BRA `(.L_x_2) ;  /* 0xfffffffc00d00947 */ /* 0x000fea000383ffff */
[----:B0-----:R-:W-:-:S07]  /*0280*/  MOV R7, UR6 ;  /* 0x0000000600077c02 */ /* 0x001fce0008000f00 */
.L_x_1:
[----:B01----:R-:W-:Y:S05]  /*0290*/  BSYNC.RECONVERGENT B0 ;  /* 0x0000000000007941 */ /* 0x003fea0003800200 */
.L_x_0:
[----:B------:R-:W0:Y:S02]  /*02a0*/  LDC.64 R2, c[0x0][0x398] ;  /* 0x0000e600ff027b82 */ /* 0x000e240000000a00 */
[----:B0-----:R-:W-:-:S05]  /*02b0*/  IMAD.WIDE R2, R5, 0x4, R2 ;  /* 0x0000000405027825 */ /* 0x001fca00078e0202 */
[----:B------:R-:W-:Y:S01]  /*02c0*/  STG.E desc[UR4][R2.64], R7 ;  /* 0x0000000702007986 */ /* 0x000fe2000c101904 */
[----:B------:R-:W-:Y:S05]  /*02d0*/  EXIT ;  /* 0x000000000000794d */ /* 0x000fea0003800000 */
.L_x_3:
[----:B------:R-:W-:-:S00]  /*02e0*/  BRA `(.L_x_3) ;  /* 0xfffffffc00fc7947 */ /* 0x000fc0000383ffff */
[----:B------:R-:W-:-:S00]  /*02f0*/  NOP ;  /* 0x0000000000007918 */ /* 0x000fc00000000000 */
        /* <DEDUP_REMOVED lines=8> */
.L_x_4:


//--------------------- .nv.shared.reserved.0     --------------------------
	.section	.nv.shared.reserved.0,"aw",@nobits
	.weak		__nv_reservedSMEM_offset_0_alias
	.size		__nv_reservedSMEM_offset_0_alias, 0, 64
	.other		__nv_reservedSMEM_offset_0_alias,@"STO_CUDA_RESERVED_SHARED STV_DEFAULT"
__nv_reservedSMEM_offset_0_alias:
	.zero		0
	.zero		64


//--------------------- .nv.constant0._Z12mandelKernelffffiPii --------------------------
	.section	.nv.constant0._Z12mandelKernelffffiPii,"a",@progbits
	.sectionflags	@""
	.align	4
.nv.constant0._Z12mandelKernelffffiPii:
	.zero		932


//--------------------- SYMBOLS --------------------------

	.type		.nv.reservedSmem.offset0,@object
	.size		.nv.reservedSmem.offset0,0x4
